//
// Generated by NVIDIA NVVM Compiler
//
// Compiler Build ID: CL-36424714
// Cuda compilation tools, release 13.0, V13.0.88
// Based on NVVM 20.0.0
//

.version 9.0
.target sm_100
.address_size 64

	// .globl	_Z12add_matricesPfS_S_i

.visible .entry _Z12add_matricesPfS_S_i(
	.param .u64 .ptr .align 1 _Z12add_matricesPfS_S_i_param_0,
	.param .u64 .ptr .align 1 _Z12add_matricesPfS_S_i_param_1,
	.param .u64 .ptr .align 1 _Z12add_matricesPfS_S_i_param_2,
	.param .u32 _Z12add_matricesPfS_S_i_param_3
)
{
	.reg .b32 	%r<5>;
	.reg .b32 	%f<4>;
	.reg .b64 	%rd<11>;

	ld.param.u64 	%rd1, [_Z12add_matricesPfS_S_i_param_0];
	ld.param.u64 	%rd2, [_Z12add_matricesPfS_S_i_param_1];
	ld.param.u64 	%rd3, [_Z12add_matricesPfS_S_i_param_2];
	ld.param.u32 	%r1, [_Z12add_matricesPfS_S_i_param_3];
	cvta.to.global.u64 	%rd4, %rd3;
	cvta.to.global.u64 	%rd5, %rd2;
	cvta.to.global.u64 	%rd6, %rd1;
	mov.u32 	%r2, %tid.y;
	mov.u32 	%r3, %tid.x;
	mad.lo.s32 	%r4, %r1, %r2, %r3;
	mul.wide.u32 	%rd7, %r4, 4;
	add.s64 	%rd8, %rd6, %rd7;
	ld.global.f32 	%f1, [%rd8];
	add.s64 	%rd9, %rd5, %rd7;
	ld.global.f32 	%f2, [%rd9];
	add.f32 	%f3, %f1, %f2;
	add.s64 	%rd10, %rd4, %rd7;
	st.global.f32 	[%rd10], %f3;
	ret;

}


// ===== COMPILED SASS (sm_100) =====

	.target	sm_100

	.elftype	@"ET_EXEC"


//--------------------- .note.nv.tkinfo           --------------------------
	.section	.note.nv.tkinfo,"",@"SHT_NOTE"
	.sectionflags	@"SHF_NOTE_NV_TKINFO"
	.tkinfo
        /*0018*/ 	.word	0x00000002
        /*0030*/ 	.string	""
        /*0030*/ 	.string	"ptxas"
        /*0030*/ 	.string	"Cuda compilation tools, release 13.0, V13.0.88"
        /*0030*/ 	.string	"Build cuda_13.0.r13.0/compiler.36424714_0"
        /*0030*/ 	.string	"-arch sm_100 -m 64 "



//--------------------- .note.nv.cuinfo           --------------------------
	.section	.note.nv.cuinfo,"",@"SHT_NOTE"
	.sectionflags	@"SHF_NOTE_NV_CUINFO"
        /*0018*/ 	.short	0x0002
        /*001a*/ 	.short	0x0064
        /*001c*/ 	.short	0x0082
	.zero		2


//--------------------- .nv.info                  --------------------------
	.section	.nv.info,"",@"SHT_CUDA_INFO"
	.align	4


	//----- nvinfo : EIATTR_REGCOUNT
	.align		4
        /*0000*/ 	.byte	0x04, 0x2f
        /*0002*/ 	.short	(.L_1 - .L_0)
	.align		4
.L_0:
        /*0004*/ 	.word	index@(_Z12add_matricesPfS_S_i)
        /*0008*/ 	.word	0x0000000c


	//----- nvinfo : EIATTR_FRAME_SIZE
	.align		4
.L_1:
        /*000c*/ 	.byte	0x04, 0x11
        /*000e*/ 	.short	(.L_3 - .L_2)
	.align		4
.L_2:
        /*0010*/ 	.word	index@(_Z12add_matricesPfS_S_i)
        /*0014*/ 	.word	0x00000000


	//----- nvinfo : EIATTR_MIN_STACK_SIZE
	.align		4
.L_3:
        /*0018*/ 	.byte	0x04, 0x12
        /*001a*/ 	.short	(.L_5 - .L_4)
	.align		4
.L_4:
        /*001c*/ 	.word	index@(_Z12add_matricesPfS_S_i)
        /*0020*/ 	.word	0x00000000
.L_5:


//--------------------- .nv.compat                --------------------------
	.section	.nv.compat,"",@"SHT_CUDA_COMPAT_INFO"
	.align	4
        /*0000*/ 	.byte	0x02, 0x09, 0x00, 0x00, 0x02, 0x02, 0x01, 0x00, 0x02, 0x05, 0x05, 0x00, 0x03, 0x07, 0x01, 0x01
        /*0010*/ 	.byte	0x02, 0x03, 0x00, 0x00, 0x02, 0x06, 0x01, 0x00, 0x04, 0x0b, 0x08, 0x00, 0x09, 0x00, 0x00, 0x00
        /*0020*/ 	.byte	0x00, 0x00, 0x00, 0x00


//--------------------- .nv.info._Z12add_matricesPfS_S_i --------------------------
	.section	.nv.info._Z12add_matricesPfS_S_i,"",@"SHT_CUDA_INFO"
	.sectionflags	@""
	.align	4


	//----- nvinfo : EIATTR_CUDA_API_VERSION
	.align		4
        /*0000*/ 	.byte	0x04, 0x37
        /*0002*/ 	.short	(.L_7 - .L_6)
.L_6:
        /*0004*/ 	.word	0x00000082


	//----- nvinfo : EIATTR_KPARAM_INFO
	.align		4
.L_7:
        /*0008*/ 	.byte	0x04, 0x17
        /*000a*/ 	.short	(.L_9 - .L_8)
.L_8:
        /*000c*/ 	.word	0x00000000
        /*0010*/ 	.short	0x0003
        /*0012*/ 	.short	0x0018
        /*0014*/ 	.byte	0x00, 0xf0, 0x11, 0x00


	//----- nvinfo : EIATTR_KPARAM_INFO
	.align		4
.L_9:
        /*0018*/ 	.byte	0x04, 0x17
        /*001a*/ 	.short	(.L_11 - .L_10)
.L_10:
        /*001c*/ 	.word	0x00000000
        /*0020*/ 	.short	0x0002
        /*0022*/ 	.short	0x0010
        /*0024*/ 	.byte	0x00, 0xf5, 0x21, 0x00


	//----- nvinfo : EIATTR_KPARAM_INFO
	.align		4
.L_11:
        /*0028*/ 	.byte	0x04, 0x17
        /*002a*/ 	.short	(.L_13 - .L_12)
.L_12:
        /*002c*/ 	.word	0x00000000
        /*0030*/ 	.short	0x0001
        /*0032*/ 	.short	0x0008
        /*0034*/ 	.byte	0x00, 0xf5, 0x21, 0x00


	//----- nvinfo : EIATTR_KPARAM_INFO
	.align		4
.L_13:
        /*0038*/ 	.byte	0x04, 0x17
        /*003a*/ 	.short	(.L_15 - .L_14)
.L_14:
        /*003c*/ 	.word	0x00000000
        /*0040*/ 	.short	0x0000
        /*0042*/ 	.short	0x0000
        /*0044*/ 	.byte	0x00, 0xf5, 0x21, 0x00


	//----- nvinfo : EIATTR_SPARSE_MMA_MASK
	.align		4
.L_15:
        /*0048*/ 	.byte	0x03, 0x50
        /*004a*/ 	.short	0x0000


	//----- nvinfo : EIATTR_MAXREG_COUNT
	.align		4
        /*004c*/ 	.byte	0x03, 0x1b
        /*004e*/ 	.short	0x00ff


	//----- nvinfo : EIATTR_MERCURY_ISA_VERSION
	.align		4
        /*0050*/ 	.byte	0x03, 0x5f
        /*0052*/ 	.short	0x0101


	//----- nvinfo : EIATTR_VRC_CTA_INIT_COUNT
	.align		4
        /*0054*/ 	.byte	0x02, 0x4a
	.zero		1
	.zero		1


	//----- nvinfo : EIATTR_EXIT_INSTR_OFFSETS
	.align		4
        /*0058*/ 	.byte	0x04, 0x1c
        /*005a*/ 	.short	(.L_17 - .L_16)


	//   ....[0]....
.L_16:
        /*005c*/ 	.word	0x00000100


	//----- nvinfo : EIATTR_CBANK_PARAM_SIZE
	.align		4
.L_17:
        /*0060*/ 	.byte	0x03, 0x19
        /*0062*/ 	.short	0x001c


	//----- nvinfo : EIATTR_PARAM_CBANK
	.align		4
        /*0064*/ 	.byte	0x04, 0x0a
        /*0066*/ 	.short	(.L_19 - .L_18)
	.align		4
.L_18:
        /*0068*/ 	.word	index@(.nv.constant0._Z12add_matricesPfS_S_i)
        /*006c*/ 	.short	0x0380
        /*006e*/ 	.short	0x001c


	//----- nvinfo : EIATTR_SW_WAR
	.align		4
.L_19:
        /*0070*/ 	.byte	0x04, 0x36
        /*0072*/ 	.short	(.L_21 - .L_20)
.L_20:
        /*0074*/ 	.word	0x00000008
.L_21:


//--------------------- .nv.callgraph             --------------------------
	.section	.nv.callgraph,"",@"SHT_CUDA_CALLGRAPH"
	.align	4
	.sectionentsize	8
	.align		4
        /*0000*/ 	.word	0x00000000
	.align		4
        /*0004*/ 	.word	0xffffffff
	.align		4
        /*0008*/ 	.word	0x00000000
	.align		4
        /*000c*/ 	.word	0xfffffffe
	.align		4
        /*0010*/ 	.word	0x00000000
	.align		4
        /*0014*/ 	.word	0xfffffffd
	.align		4
        /*0018*/ 	.word	0x00000000
	.align		4
        /*001c*/ 	.word	0xfffffffc


//--------------------- .text._Z12add_matricesPfS_S_i --------------------------
	.section	.text._Z12add_matricesPfS_S_i,"ax",@progbits
	.align	128
        .global         _Z12add_matricesPfS_S_i
        .type           _Z12add_matricesPfS_S_i,@function
        .size           _Z12add_matricesPfS_S_i,(.L_x_1 - _Z12add_matricesPfS_S_i)
        .other          _Z12add_matricesPfS_S_i,@"STO_CUDA_ENTRY STV_DEFAULT"
_Z12add_matricesPfS_S_i:
.text._Z12add_matricesPfS_S_i:
[----:B------:R-:W-:Y:S01]  /*0000*/  LDC R1, c[0x0][0x37c] ;  /* 0x0000df00ff017b82 */ /* 0x000fe20000000800 */
[----:B------:R-:W0:Y:S07]  /*0010*/  S2R R9, SR_TID.Y ;  /* 0x0000000000097919 */ /* 0x000e2e0000002200 */
[----:B------:R-:W1:Y:S01]  /*0020*/  LDC.64 R2, c[0x0][0x380] ;  /* 0x0000e000ff027b82 */ /* 0x000e620000000a00 */
[----:B------:R-:W0:Y:S01]  /*0030*/  LDCU UR6, c[0x0][0x398] ;  /* 0x00007300ff0677ac */ /* 0x000e220008000800 */
[----:B------:R-:W0:Y:S01]  /*0040*/  S2R R0, SR_TID.X ;  /* 0x0000000000007919 */ /* 0x000e220000002100 */
[----:B------:R-:W2:Y:S05]  /*0050*/  LDCU.64 UR4, c[0x0][0x358] ;  /* 0x00006b00ff0477ac */ /* 0x000eaa0008000a00 */
[----:B------:R-:W3:Y:S08]  /*0060*/  LDC.64 R4, c[0x0][0x388] ;  /* 0x0000e200ff047b82 */ /* 0x000ef00000000a00 */
[----:B------:R-:W4:Y:S01]  /*0070*/  LDC.64 R6, c[0x0][0x390] ;  /* 0x0000e400ff067b82 */ /* 0x000f220000000a00 */
[----:B0-----:R-:W-:-:S04]  /*0080*/  IMAD R9, R9, UR6, R0 ;  /* 0x0000000609097c24 */ /* 0x001fc8000f8e0200 */
[----:B-1----:R-:W-:-:S04]  /*0090*/  IMAD.WIDE.U32 R2, R9, 0x4, R2 ;  /* 0x0000000409027825 */ /* 0x002fc800078e0002 */
[C---:B---3--:R-:W-:Y:S02]  /*00a0*/  IMAD.WIDE.U32 R4, R9.reuse, 0x4, R4 ;  /* 0x0000000409047825 */ /* 0x048fe400078e0004 */
[----:B--2---:R-:W2:Y:S04]  /*00b0*/  LDG.E R2, desc[UR4][R2.64] ;  /* 0x0000000402027981 */ /* 0x004ea8000c1e1900 */
[----:B------:R-:W2:Y:S01]  /*00c0*/  LDG.E R5, desc[UR4][R4.64] ;  /* 0x0000000404057981 */ /* 0x000ea2000c1e1900 */
[----:B----4-:R-:W-:-:S04]  /*00d0*/  IMAD.WIDE.U32 R6, R9, 0x4, R6 ;  /* 0x0000000409067825 */ /* 0x010fc800078e0006 */
[----:B--2---:R-:W-:-:S05]  /*00e0*/  FADD R9, R2, R5 ;  /* 0x0000000502097221 */ /* 0x004fca0000000000 */
[----:B------:R-:W-:Y:S01]  /*00f0*/  STG.E desc[UR4][R6.64], R9 ;  /* 0x0000000906007986 */ /* 0x000fe2000c101904 */
[----:B------:R-:W-:Y:S05]  /*0100*/  EXIT ;  /* 0x000000000000794d */ /* 0x000fea0003800000 */
.L_x_0:
[----:B------:R-:W-:-:S00]  /*0110*/  BRA `(.L_x_0) ;  /* 0xfffffffc00fc7947 */ /* 0x000fc0000383ffff */
[----:B------:R-:W-:-:S00]  /*0120*/  NOP ;  /* 0x0000000000007918 */ /* 0x000fc00000000000 */
        /* <DEDUP_REMOVED lines=13> */
.L_x_1:


//--------------------- .nv.shared.reserved.0     --------------------------
	.section	.nv.shared.reserved.0,"aw",@nobits
	.weak		__nv_reservedSMEM_offset_0_alias
	.size		__nv_reservedSMEM_offset_0_alias, 0, 64
	.other		__nv_reservedSMEM_offset_0_alias,@"STO_CUDA_RESERVED_SHARED STV_DEFAULT"
__nv_reservedSMEM_offset_0_alias:
	.zero		0
	.zero		64


//--------------------- .nv.constant0._Z12add_matricesPfS_S_i --------------------------
	.section	.nv.constant0._Z12add_matricesPfS_S_i,"a",@progbits
	.sectionflags	@""
	.align	4
.nv.constant0._Z12add_matricesPfS_S_i:
	.zero		924


//--------------------- SYMBOLS --------------------------

	.type		.nv.reservedSmem.offset0,@object
	.size		.nv.reservedSmem.offset0,0x4
